//
// Generated by NVIDIA NVVM Compiler
//
// Compiler Build ID: CL-36424714
// Cuda compilation tools, release 13.0, V13.0.88
// Based on NVVM 20.0.0
//

.version 9.0
.target sm_100
.address_size 64

	// .globl	_Z8mikernelPfPKii

.visible .entry _Z8mikernelPfPKii(
	.param .u64 .ptr .align 1 _Z8mikernelPfPKii_param_0,
	.param .u64 .ptr .align 1 _Z8mikernelPfPKii_param_1,
	.param .u32 _Z8mikernelPfPKii_param_2
)
{
	.reg .pred 	%p<2>;
	.reg .b32 	%r<7>;
	.reg .b32 	%f<4>;
	.reg .b64 	%rd<9>;

	ld.param.u64 	%rd1, [_Z8mikernelPfPKii_param_0];
	ld.param.u64 	%rd2, [_Z8mikernelPfPKii_param_1];
	ld.param.u32 	%r2, [_Z8mikernelPfPKii_param_2];
	mov.u32 	%r3, %ctaid.x;
	mov.u32 	%r4, %ntid.x;
	mov.u32 	%r5, %tid.x;
	mad.lo.s32 	%r1, %r3, %r4, %r5;
	setp.ge.s32 	%p1, %r1, %r2;
	@%p1 bra 	$L__BB0_2;
	cvta.to.global.u64 	%rd3, %rd2;
	cvta.to.global.u64 	%rd4, %rd1;
	mul.wide.s32 	%rd5, %r1, 4;
	add.s64 	%rd6, %rd3, %rd5;
	ld.global.u32 	%r6, [%rd6];
	mul.wide.s32 	%rd7, %r6, 4;
	add.s64 	%rd8, %rd4, %rd7;
	ld.global.f32 	%f1, [%rd8];
	cvt.rn.f32.s32 	%f2, %r1;
	add.f32 	%f3, %f1, %f2;
	st.global.f32 	[%rd8], %f3;
$L__BB0_2:
	ret;

}


// ===== COMPILED SASS (sm_100) =====

	.target	sm_100

	.elftype	@"ET_EXEC"


//--------------------- .note.nv.tkinfo           --------------------------
	.section	.note.nv.tkinfo,"",@"SHT_NOTE"
	.sectionflags	@"SHF_NOTE_NV_TKINFO"
	.tkinfo
        /*0018*/ 	.word	0x00000002
        /*0030*/ 	.string	""
        /*0030*/ 	.string	"ptxas"
        /*0030*/ 	.string	"Cuda compilation tools, release 13.0, V13.0.88"
        /*0030*/ 	.string	"Build cuda_13.0.r13.0/compiler.36424714_0"
        /*0030*/ 	.string	"-arch sm_100 -m 64 "



//--------------------- .note.nv.cuinfo           --------------------------
	.section	.note.nv.cuinfo,"",@"SHT_NOTE"
	.sectionflags	@"SHF_NOTE_NV_CUINFO"
        /*0018*/ 	.short	0x0002
        /*001a*/ 	.short	0x0064
        /*001c*/ 	.short	0x0082
	.zero		2


//--------------------- .nv.info                  --------------------------
	.section	.nv.info,"",@"SHT_CUDA_INFO"
	.align	4


	//----- nvinfo : EIATTR_REGCOUNT
	.align		4
        /*0000*/ 	.byte	0x04, 0x2f
        /*0002*/ 	.short	(.L_1 - .L_0)
	.align		4
.L_0:
        /*0004*/ 	.word	index@(_Z8mikernelPfPKii)
        /*0008*/ 	.word	0x0000000a


	//----- nvinfo : EIATTR_FRAME_SIZE
	.align		4
.L_1:
        /*000c*/ 	.byte	0x04, 0x11
        /*000e*/ 	.short	(.L_3 - .L_2)
	.align		4
.L_2:
        /*0010*/ 	.word	index@(_Z8mikernelPfPKii)
        /*0014*/ 	.word	0x00000000


	//----- nvinfo : EIATTR_MIN_STACK_SIZE
	.align		4
.L_3:
        /*0018*/ 	.byte	0x04, 0x12
        /*001a*/ 	.short	(.L_5 - .L_4)
	.align		4
.L_4:
        /*001c*/ 	.word	index@(_Z8mikernelPfPKii)
        /*0020*/ 	.word	0x00000000
.L_5:


//--------------------- .nv.compat                --------------------------
	.section	.nv.compat,"",@"SHT_CUDA_COMPAT_INFO"
	.align	4
        /*0000*/ 	.byte	0x02, 0x09, 0x00, 0x00, 0x02, 0x02, 0x01, 0x00, 0x02, 0x05, 0x05, 0x00, 0x03, 0x07, 0x01, 0x01
        /*0010*/ 	.byte	0x02, 0x03, 0x00, 0x00, 0x02, 0x06, 0x01, 0x00, 0x04, 0x0b, 0x08, 0x00, 0x09, 0x00, 0x00, 0x00
        /*0020*/ 	.byte	0x00, 0x00, 0x00, 0x00


//--------------------- .nv.info._Z8mikernelPfPKii --------------------------
	.section	.nv.info._Z8mikernelPfPKii,"",@"SHT_CUDA_INFO"
	.sectionflags	@""
	.align	4


	//----- nvinfo : EIATTR_CUDA_API_VERSION
	.align		4
        /*0000*/ 	.byte	0x04, 0x37
        /*0002*/ 	.short	(.L_7 - .L_6)
.L_6:
        /*0004*/ 	.word	0x00000082


	//----- nvinfo : EIATTR_KPARAM_INFO
	.align		4
.L_7:
        /*0008*/ 	.byte	0x04, 0x17
        /*000a*/ 	.short	(.L_9 - .L_8)
.L_8:
        /*000c*/ 	.word	0x00000000
        /*0010*/ 	.short	0x0002
        /*0012*/ 	.short	0x0010
        /*0014*/ 	.byte	0x00, 0xf0, 0x11, 0x00


	//----- nvinfo : EIATTR_KPARAM_INFO
	.align		4
.L_9:
        /*0018*/ 	.byte	0x04, 0x17
        /*001a*/ 	.short	(.L_11 - .L_10)
.L_10:
        /*001c*/ 	.word	0x00000000
        /*0020*/ 	.short	0x0001
        /*0022*/ 	.short	0x0008
        /*0024*/ 	.byte	0x00, 0xf5, 0x21, 0x00


	//----- nvinfo : EIATTR_KPARAM_INFO
	.align		4
.L_11:
        /*0028*/ 	.byte	0x04, 0x17
        /*002a*/ 	.short	(.L_13 - .L_12)
.L_12:
        /*002c*/ 	.word	0x00000000
        /*0030*/ 	.short	0x0000
        /*0032*/ 	.short	0x0000
        /*0034*/ 	.byte	0x00, 0xf5, 0x21, 0x00


	//----- nvinfo : EIATTR_SPARSE_MMA_MASK
	.align		4
.L_13:
        /*0038*/ 	.byte	0x03, 0x50
        /*003a*/ 	.short	0x0000


	//----- nvinfo : EIATTR_MAXREG_COUNT
	.align		4
        /*003c*/ 	.byte	0x03, 0x1b
        /*003e*/ 	.short	0x00ff


	//----- nvinfo : EIATTR_MERCURY_ISA_VERSION
	.align		4
        /*0040*/ 	.byte	0x03, 0x5f
        /*0042*/ 	.short	0x0101


	//----- nvinfo : EIATTR_VRC_CTA_INIT_COUNT
	.align		4
        /*0044*/ 	.byte	0x02, 0x4a
	.zero		1
	.zero		1


	//----- nvinfo : EIATTR_EXIT_INSTR_OFFSETS
	.align		4
        /*0048*/ 	.byte	0x04, 0x1c
        /*004a*/ 	.short	(.L_15 - .L_14)


	//   ....[0]....
.L_14:
        /*004c*/ 	.word	0x00000070


	//   ....[1]....
        /*0050*/ 	.word	0x00000120


	//----- nvinfo : EIATTR_CBANK_PARAM_SIZE
	.align		4
.L_15:
        /*0054*/ 	.byte	0x03, 0x19
        /*0056*/ 	.short	0x0014


	//----- nvinfo : EIATTR_PARAM_CBANK
	.align		4
        /*0058*/ 	.byte	0x04, 0x0a
        /*005a*/ 	.short	(.L_17 - .L_16)
	.align		4
.L_16:
        /*005c*/ 	.word	index@(.nv.constant0._Z8mikernelPfPKii)
        /*0060*/ 	.short	0x0380
        /*0062*/ 	.short	0x0014


	//----- nvinfo : EIATTR_SW_WAR
	.align		4
.L_17:
        /*0064*/ 	.byte	0x04, 0x36
        /*0066*/ 	.short	(.L_19 - .L_18)
.L_18:
        /*0068*/ 	.word	0x00000008
.L_19:


//--------------------- .nv.callgraph             --------------------------
	.section	.nv.callgraph,"",@"SHT_CUDA_CALLGRAPH"
	.align	4
	.sectionentsize	8
	.align		4
        /*0000*/ 	.word	0x00000000
	.align		4
        /*0004*/ 	.word	0xffffffff
	.align		4
        /*0008*/ 	.word	0x00000000
	.align		4
        /*000c*/ 	.word	0xfffffffe
	.align		4
        /*0010*/ 	.word	0x00000000
	.align		4
        /*0014*/ 	.word	0xfffffffd
	.align		4
        /*0018*/ 	.word	0x00000000
	.align		4
        /*001c*/ 	.word	0xfffffffc


//--------------------- .text._Z8mikernelPfPKii   --------------------------
	.section	.text._Z8mikernelPfPKii,"ax",@progbits
	.align	128
        .global         _Z8mikernelPfPKii
        .type           _Z8mikernelPfPKii,@function
        .size           _Z8mikernelPfPKii,(.L_x_1 - _Z8mikernelPfPKii)
        .other          _Z8mikernelPfPKii,@"STO_CUDA_ENTRY STV_DEFAULT"
_Z8mikernelPfPKii:
.text._Z8mikernelPfPKii:
[----:B------:R-:W-:Y:S01]  /*0000*/  LDC R1, c[0x0][0x37c] ;  /* 0x0000df00ff017b82 */ /* 0x000fe20000000800 */
[----:B------:R-:W0:Y:S07]  /*0010*/  S2R R0, SR_TID.X ;  /* 0x0000000000007919 */ /* 0x000e2e0000002100 */
[----:B------:R-:W0:Y:S01]  /*0020*/  S2UR UR4, SR_CTAID.X ;  /* 0x00000000000479c3 */ /* 0x000e220000002500 */
[----:B------:R-:W1:Y:S07]  /*0030*/  LDCU UR5, c[0x0][0x390] ;  /* 0x00007200ff0577ac */ /* 0x000e6e0008000800 */
[----:B------:R-:W0:Y:S02]  /*0040*/  LDC R7, c[0x0][0x360] ;  /* 0x0000d800ff077b82 */ /* 0x000e240000000800 */
[----:B0-----:R-:W-:-:S05]  /*0050*/  IMAD R7, R7, UR4, R0 ;  /* 0x0000000407077c24 */ /* 0x001fca000f8e0200 */
[----:B-1----:R-:W-:-:S13]  /*0060*/  ISETP.GE.AND P0, PT, R7, UR5, PT ;  /* 0x0000000507007c0c */ /* 0x002fda000bf06270 */
[----:B------:R-:W-:Y:S05]  /*0070*/  @P0 EXIT ;  /* 0x000000000000094d */ /* 0x000fea0003800000 */
[----:B------:R-:W0:Y:S01]  /*0080*/  LDC.64 R2, c[0x0][0x388] ;  /* 0x0000e200ff027b82 */ /* 0x000e220000000a00 */
[----:B------:R-:W1:Y:S07]  /*0090*/  LDCU.64 UR4, c[0x0][0x358] ;  /* 0x00006b00ff0477ac */ /* 0x000e6e0008000a00 */
[----:B------:R-:W2:Y:S01]  /*00a0*/  LDC.64 R4, c[0x0][0x380] ;  /* 0x0000e000ff047b82 */ /* 0x000ea20000000a00 */
[----:B0-----:R-:W-:-:S06]  /*00b0*/  IMAD.WIDE R2, R7, 0x4, R2 ;  /* 0x0000000407027825 */ /* 0x001fcc00078e0202 */
[----:B-1----:R-:W2:Y:S02]  /*00c0*/  LDG.E R3, desc[UR4][R2.64] ;  /* 0x0000000402037981 */ /* 0x002ea4000c1e1900 */
[----:B--2---:R-:W-:-:S05]  /*00d0*/  IMAD.WIDE R4, R3, 0x4, R4 ;  /* 0x0000000403047825 */ /* 0x004fca00078e0204 */
[----:B------:R-:W2:Y:S01]  /*00e0*/  LDG.E R0, desc[UR4][R4.64] ;  /* 0x0000000404007981 */ /* 0x000ea2000c1e1900 */
[----:B------:R-:W-:-:S05]  /*00f0*/  I2FP.F32.S32 R7, R7 ;  /* 0x0000000700077245 */ /* 0x000fca0000201400 */
[----:B--2---:R-:W-:-:S05]  /*0100*/  FADD R7, R0, R7 ;  /* 0x0000000700077221 */ /* 0x004fca0000000000 */
[----:B------:R-:W-:Y:S01]  /*0110*/  STG.E desc[UR4][R4.64], R7 ;  /* 0x0000000704007986 */ /* 0x000fe2000c101904 */
[----:B------:R-:W-:Y:S05]  /*0120*/  EXIT ;  /* 0x000000000000794d */ /* 0x000fea0003800000 */
.L_x_0:
[----:B------:R-:W-:-:S00]  /*0130*/  BRA `(.L_x_0) ;  /* 0xfffffffc00fc7947 */ /* 0x000fc0000383ffff */
[----:B------:R-:W-:-:S00]  /*0140*/  NOP ;  /* 0x0000000000007918 */ /* 0x000fc00000000000 */
        /* <DEDUP_REMOVED lines=11> */
.L_x_1:


//--------------------- .nv.shared.reserved.0     --------------------------
	.section	.nv.shared.reserved.0,"aw",@nobits
	.weak		__nv_reservedSMEM_offset_0_alias
	.size		__nv_reservedSMEM_offset_0_alias, 0, 64
	.other		__nv_reservedSMEM_offset_0_alias,@"STO_CUDA_RESERVED_SHARED STV_DEFAULT"
__nv_reservedSMEM_offset_0_alias:
	.zero		0
	.zero		64


//--------------------- .nv.constant0._Z8mikernelPfPKii --------------------------
	.section	.nv.constant0._Z8mikernelPfPKii,"a",@progbits
	.sectionflags	@""
	.align	4
.nv.constant0._Z8mikernelPfPKii:
	.zero		916


//--------------------- SYMBOLS --------------------------

	.type		.nv.reservedSmem.offset0,@object
	.size		.nv.reservedSmem.offset0,0x4
